	.headerflags	@"EF_CUDA_TEXMODE_UNIFIED EF_CUDA_64BIT_ADDRESS EF_CUDA_ACCELERATORS EF_CUDA_SM90 EF_CUDA_VIRTUAL_SM(EF_CUDA_SM90)"
	.elftype	@"ET_EXEC"


//--------------------- .nv.info                  --------------------------
	.section	.nv.info,"",@"SHT_CUDA_INFO"
	.align	4


	//----- nvinfo : EIATTR_REGCOUNT
	.align		4
        /*0000*/ 	.byte	0x04, 0x2f
        /*0002*/ 	.short	(.L_1 - .L_0)
	.align		4
.L_0:
        /*0004*/ 	.word	index@(triton_poi_fused_max_pool2d_with_indices_17)
        /*0008*/ 	.word	0x00000014


	//----- nvinfo : EIATTR_MIN_STACK_SIZE
	.align		4
.L_1:
        /*000c*/ 	.byte	0x04, 0x12
        /*000e*/ 	.short	(.L_3 - .L_2)
	.align		4
.L_2:
        /*0010*/ 	.word	index@(triton_poi_fused_max_pool2d_with_indices_17)
        /*0014*/ 	.word	0x00000000


	//----- nvinfo : EIATTR_FRAME_SIZE
	.align		4
.L_3:
        /*0018*/ 	.byte	0x04, 0x11
        /*001a*/ 	.short	(.L_5 - .L_4)
	.align		4
.L_4:
        /*001c*/ 	.word	index@(triton_poi_fused_max_pool2d_with_indices_17)
        /*0020*/ 	.word	0x00000000


	//----- nvinfo : EIATTR_MIN_STACK_SIZE
	.align		4
.L_5:
        /*0024*/ 	.byte	0x04, 0x12
        /*0026*/ 	.short	(.L_7 - .L_6)
	.align		4
.L_6:
        /*0028*/ 	.word	index@(triton_poi_fused_max_pool2d_with_indices_17)
        /*002c*/ 	.word	0x00000000
.L_7:


//--------------------- .nv.info.triton_poi_fused_max_pool2d_with_indices_17 --------------------------
	.section	.nv.info.triton_poi_fused_max_pool2d_with_indices_17,"",@"SHT_CUDA_INFO"
	.sectionflags	@""
	.align	4


	//----- nvinfo : EIATTR_CUDA_API_VERSION
	.align		4
        /*0000*/ 	.byte	0x04, 0x37
        /*0002*/ 	.short	(.L_9 - .L_8)
.L_8:
        /*0004*/ 	.word	0x0000007c


	//----- nvinfo : EIATTR_KPARAM_INFO
	.align		4
.L_9:
        /*0008*/ 	.byte	0x04, 0x17
        /*000a*/ 	.short	(.L_11 - .L_10)
.L_10:
        /*000c*/ 	.word	0x00000000
        /*0010*/ 	.short	0x0003
        /*0012*/ 	.short	0x0018
        /*0014*/ 	.byte	0x00, 0xf0, 0x11, 0x00


	//----- nvinfo : EIATTR_KPARAM_INFO
	.align		4
.L_11:
        /*0018*/ 	.byte	0x04, 0x17
        /*001a*/ 	.short	(.L_13 - .L_12)
.L_12:
        /*001c*/ 	.word	0x00000000
        /*0020*/ 	.short	0x0002
        /*0022*/ 	.short	0x0010
        /*0024*/ 	.byte	0x00, 0xf4, 0x21, 0x00


	//----- nvinfo : EIATTR_KPARAM_INFO
	.align		4
.L_13:
        /*0028*/ 	.byte	0x04, 0x17
        /*002a*/ 	.short	(.L_15 - .L_14)
.L_14:
        /*002c*/ 	.word	0x00000000
        /*0030*/ 	.short	0x0001
        /*0032*/ 	.short	0x0008
        /*0034*/ 	.byte	0x00, 0xf4, 0x21, 0x00


	//----- nvinfo : EIATTR_KPARAM_INFO
	.align		4
.L_15:
        /*0038*/ 	.byte	0x04, 0x17
        /*003a*/ 	.short	(.L_17 - .L_16)
.L_16:
        /*003c*/ 	.word	0x00000000
        /*0040*/ 	.short	0x0000
        /*0042*/ 	.short	0x0000
        /*0044*/ 	.byte	0x00, 0xf4, 0x21, 0x00


	//----- nvinfo : EIATTR_SPARSE_MMA_MASK
	.align		4
.L_17:
        /*0048*/ 	.byte	0x03, 0x50
        /*004a*/ 	.short	0x0000


	//----- nvinfo : EIATTR_MAXREG_COUNT
	.align		4
        /*004c*/ 	.byte	0x03, 0x1b
        /*004e*/ 	.short	0x00ff


	//----- nvinfo : EIATTR_EXIT_INSTR_OFFSETS
	.align		4
        /*0050*/ 	.byte	0x04, 0x1c
        /*0052*/ 	.short	(.L_19 - .L_18)


	//   ....[0]....
.L_18:
        /*0054*/ 	.word	0x00000640


	//   ....[1]....
        /*0058*/ 	.word	0x00000660


	//----- nvinfo : EIATTR_REQNTID
	.align		4
.L_19:
        /*005c*/ 	.byte	0x04, 0x10
        /*005e*/ 	.short	(.L_21 - .L_20)
.L_20:
        /*0060*/ 	.word	0x00000100
        /*0064*/ 	.word	0x00000001
        /*0068*/ 	.word	0x00000001


	//----- nvinfo : EIATTR_CBANK_PARAM_SIZE
	.align		4
.L_21:
        /*006c*/ 	.byte	0x03, 0x19
        /*006e*/ 	.short	0x001c


	//----- nvinfo : EIATTR_PARAM_CBANK
	.align		4
        /*0070*/ 	.byte	0x04, 0x0a
        /*0072*/ 	.short	(.L_23 - .L_22)
	.align		4
.L_22:
        /*0074*/ 	.word	index@(.nv.constant0.triton_poi_fused_max_pool2d_with_indices_17)
        /*0078*/ 	.short	0x0210
        /*007a*/ 	.short	0x001c


	//----- nvinfo : EIATTR_SW_WAR
	.align		4
.L_23:
        /*007c*/ 	.byte	0x04, 0x36
        /*007e*/ 	.short	(.L_25 - .L_24)
.L_24:
        /*0080*/ 	.word	0x00000008
.L_25:


//--------------------- .nv.callgraph             --------------------------
	.section	.nv.callgraph,"",@"SHT_CUDA_CALLGRAPH"
	.align	4
	.sectionentsize	8
	.align		4
        /*0000*/ 	.word	0x00000000
	.align		4
        /*0004*/ 	.word	0xffffffff
	.align		4
        /*0008*/ 	.word	0x00000000
	.align		4
        /*000c*/ 	.word	0xfffffffe
	.align		4
        /*0010*/ 	.word	0x00000000
	.align		4
        /*0014*/ 	.word	0xfffffffd
	.align		4
        /*0018*/ 	.word	0x00000000
	.align		4
        /*001c*/ 	.word	0xfffffffc


//--------------------- .text.triton_poi_fused_max_pool2d_with_indices_17 --------------------------
	.section	.text.triton_poi_fused_max_pool2d_with_indices_17,"ax",@progbits
	.align	128
        .global         triton_poi_fused_max_pool2d_with_indices_17
        .type           triton_poi_fused_max_pool2d_with_indices_17,@function
        .size           triton_poi_fused_max_pool2d_with_indices_17,(.L_x_1 - triton_poi_fused_max_pool2d_with_indices_17)
        .other          triton_poi_fused_max_pool2d_with_indices_17,@"STO_CUDA_ENTRY STV_DEFAULT"
triton_poi_fused_max_pool2d_with_indices_17:
.text.triton_poi_fused_max_pool2d_with_indices_17:
[----:B------:R-:W0:Y:S02]  /*0000*/  LDC R1, c[0x0][0x28] ;  /* 0x00000a00ff017b82 */ /* 0x000e240000000800 */
[----:B------:R-:W1:Y:S01]  /*0010*/  S2R R0, SR_TID.X ;  /* 0x0000000000007919 */ /* 0x000e620000002100 */
[----:B------:R-:W-:Y:S01]  /*0020*/  ULDC.64 UR4, c[0x0][0x208] ;  /* 0x0000820000047ab9 */ /* 0x000fe20000000a00 */
[----:B------:R-:W-:Y:S01]  /*0030*/  ULDC.64 UR6, c[0x0][0x220] ;  /* 0x0000880000067ab9 */ /* 0x000fe20000000a00 */
[----:B------:R-:W2:Y:S01]  /*0040*/  S2R R5, SR_CTAID.X ;  /* 0x0000000000057919 */ /* 0x000ea20000002500 */
[----:B-1----:R-:W-:Y:S01]  /*0050*/  IMAD.SHL.U32 R0, R0, 0x2, RZ ;  /* 0x0000000200007824 */ /* 0x002fe200078e00ff */
[----:B--2---:R-:W-:-:S04]  /*0060*/  SHF.R.S32.HI R3, RZ, 0x16, R5 ;  /* 0x00000016ff037819 */ /* 0x004fc80000011405 */
[----:B------:R-:W-:Y:S02]  /*0070*/  LOP3.LUT R0, R0, 0x1fe, RZ, 0xc0, !PT ;  /* 0x000001fe00007812 */ /* 0x000fe400078ec0ff */
[----:B------:R-:W-:-:S03]  /*0080*/  SGXT R3, R3, 0x1 ;  /* 0x000000010303781a */ /* 0x000fc60000000200 */
[----:B------:R-:W-:-:S04]  /*0090*/  IMAD R0, R5, 0x200, R0 ;  /* 0x0000020005007824 */ /* 0x000fc800078e0200 */
[C---:B------:R-:W-:Y:S01]  /*00a0*/  IMAD.HI R4, R0.reuse, 0x78787879, RZ ;  /* 0x7878787900047827 */ /* 0x040fe200078e02ff */
[----:B------:R-:W-:Y:S02]  /*00b0*/  LEA.HI R3, R3, R0, RZ, 0x9 ;  /* 0x0000000003037211 */ /* 0x000fe400078f48ff */
[C---:B------:R-:W-:Y:S01]  /*00c0*/  ISETP.GE.AND P3, PT, R0.reuse, 0x90800, PT ;  /* 0x000908000000780c */ /* 0x040fe20003f66270 */
[----:B------:R-:W-:Y:S01]  /*00d0*/  IMAD.HI R2, R0, 0x71625345, RZ ;  /* 0x7162534500027827 */ /* 0x000fe200078e02ff */
[----:B------:R-:W-:Y:S02]  /*00e0*/  SHF.R.S32.HI R7, RZ, 0x9, R3 ;  /* 0x00000009ff077819 */ /* 0x000fe40000011403 */
[----:B------:R-:W-:-:S03]  /*00f0*/  SHF.R.U32.HI R5, RZ, 0x1f, R4 ;  /* 0x0000001fff057819 */ /* 0x000fc60000011604 */
[----:B------:R-:W-:Y:S01]  /*0100*/  IMAD.HI R9, R7, 0x78787879, RZ ;  /* 0x7878787907097827 */ /* 0x000fe200078e02ff */
[----:B------:R-:W-:Y:S02]  /*0110*/  LEA.HI.SX32 R6, R4, R5, 0x14 ;  /* 0x0000000504067211 */ /* 0x000fe400078fa2ff */
[----:B------:R-:W-:Y:S02]  /*0120*/  SHF.R.U32.HI R5, RZ, 0x1f, R2 ;  /* 0x0000001fff057819 */ /* 0x000fe40000011602 */
[----:B------:R-:W-:Y:S01]  /*0130*/  SHF.R.U32.HI R4, RZ, 0x1f, R9 ;  /* 0x0000001fff047819 */ /* 0x000fe20000011609 */
[----:B------:R-:W-:-:S03]  /*0140*/  IMAD.HI R8, R6, 0x78787879, RZ ;  /* 0x7878787906087827 */ /* 0x000fc600078e02ff */
[----:B------:R-:W-:Y:S02]  /*0150*/  LEA.HI.SX32 R10, R9, R4, 0x1d ;  /* 0x00000004090a7211 */ /* 0x000fe400078feaff */
[----:B------:R-:W-:Y:S02]  /*0160*/  LEA.HI.SX32 R4, R2, R5, 0x10 ;  /* 0x0000000502047211 */ /* 0x000fe400078f82ff */
[----:B------:R-:W-:Y:S01]  /*0170*/  SHF.R.U32.HI R9, RZ, 0x1f, R8 ;  /* 0x0000001fff097819 */ /* 0x000fe20000011608 */
[----:B------:R-:W-:Y:S01]  /*0180*/  IMAD R14, R10, -0x11, R7 ;  /* 0xffffffef0a0e7824 */ /* 0x000fe200078e0207 */
[----:B------:R-:W-:Y:S02]  /*0190*/  LOP3.LUT R5, R3, 0xfffffe00, RZ, 0xc0, !PT ;  /* 0xfffffe0003057812 */ /* 0x000fe400078ec0ff */
[----:B------:R-:W1:Y:S01]  /*01a0*/  LDC.64 R2, c[0x0][0x210] ;  /* 0x00008400ff027b82 */ /* 0x000e620000000a00 */
[----:B------:R-:W-:Y:S02]  /*01b0*/  LEA.HI.SX32 R9, R8, R9, 0x1d ;  /* 0x0000000908097211 */ /* 0x000fe400078feaff */
[----:B------:R-:W-:Y:S01]  /*01c0*/  IMAD.IADD R5, R0, 0x1, -R5 ;  /* 0x0000000100057824 */ /* 0x000fe200078e0a05 */
[----:B------:R-:W-:-:S02]  /*01d0*/  ISETP.GT.AND P1, PT, R14, -0x1, PT ;  /* 0xffffffff0e00780c */ /* 0x000fc40003f24270 */
[----:B------:R-:W-:Y:S01]  /*01e0*/  LEA R7, R14, 0x1, 0x1 ;  /* 0x000000010e077811 */ /* 0x000fe200078e08ff */
[----:B------:R-:W-:Y:S02]  /*01f0*/  IMAD R9, R9, -0x11, R6 ;  /* 0xffffffef09097824 */ /* 0x000fe400078e0206 */
[----:B------:R-:W-:Y:S01]  /*0200*/  IMAD R4, R4, 0x88200, R5 ;  /* 0x0008820004047824 */ /* 0x000fe200078e0205 */
[----:B------:R-:W-:Y:S02]  /*0210*/  ISETP.LT.AND P1, PT, R7, 0x21, P1 ;  /* 0x000000210700780c */ /* 0x000fe40000f21270 */
[C---:B------:R-:W-:Y:S01]  /*0220*/  LOP3.LUT R5, R9.reuse, R14, RZ, 0xfc, !PT ;  /* 0x0000000e09057212 */ /* 0x040fe200078efcff */
[----:B------:R-:W-:Y:S01]  /*0230*/  IMAD R4, R14, 0x400, R4 ;  /* 0x000004000e047824 */ /* 0x000fe200078e0204 */
[----:B------:R-:W-:Y:S02]  /*0240*/  ISETP.GT.AND P0, PT, R9, -0x1, P1 ;  /* 0xffffffff0900780c */ /* 0x000fe40000f04270 */
[----:B------:R-:W-:Y:S01]  /*0250*/  ISETP.GT.AND P4, PT, R5, -0x1, !P3 ;  /* 0xffffffff0500780c */ /* 0x000fe20005f84270 */
[----:B------:R-:W-:Y:S01]  /*0260*/  IMAD R17, R9, 0x8400, R4 ;  /* 0x0000840009117824 */ /* 0x000fe200078e0204 */
[----:B------:R-:W-:-:S02]  /*0270*/  ISETP.LT.AND P0, PT, R0, 0x90800, P0 ;  /* 0x000908000000780c */ /* 0x000fc40000701270 */
[----:B------:R-:W-:Y:S02]  /*0280*/  CS2R R4, SRZ ;  /* 0x0000000000047805 */ /* 0x000fe4000001ff00 */
[----:B------:R-:W-:Y:S01]  /*0290*/  ISETP.GT.AND P2, PT, R9, -0x1, PT ;  /* 0xffffffff0900780c */ /* 0x000fe20003f44270 */
[----:B------:R-:W-:Y:S01]  /*02a0*/  VIADD R13, R17, 0x200 ;  /* 0x00000200110d7836 */ /* 0x000fe20000000000 */
[----:B------:R-:W-:Y:S01]  /*02b0*/  LEA R6, R9, 0x1, 0x1 ;  /* 0x0000000109067811 */ /* 0x000fe200078e08ff */
[----:B-1----:R-:W-:-:S03]  /*02c0*/  IMAD.WIDE R10, R17, 0x4, R2 ;  /* 0x00000004110a7825 */ /* 0x002fc600078e0202 */
[----:B------:R-:W-:Y:S02]  /*02d0*/  ISETP.LT.AND P5, PT, R6, 0x21, P2 ;  /* 0x000000210600780c */ /* 0x000fe400017a1270 */
[----:B------:R-:W-:Y:S01]  /*02e0*/  CS2R R6, SRZ ;  /* 0x0000000000067805 */ /* 0x000fe2000001ff00 */
[----:B------:R-:W-:Y:S01]  /*02f0*/  IMAD.WIDE R12, R13, 0x4, R2 ;  /* 0x000000040d0c7825 */ /* 0x000fe200078e0202 */
[----:B------:R-:W-:-:S04]  /*0300*/  ISETP.GT.AND P2, PT, R14, -0x1, P5 ;  /* 0xffffffff0e00780c */ /* 0x000fc80002f44270 */
[----:B------:R-:W2:Y:S01]  /*0310*/  @P4 LDG.E.64 R6, desc[UR4][R10.64] ;  /* 0x000000040a064981 */ /* 0x000ea2000c1e1b00 */
[----:B------:R-:W-:-:S03]  /*0320*/  ISETP.LT.AND P2, PT, R0, 0x90800, P2 ;  /* 0x000908000000780c */ /* 0x000fc60001741270 */
[----:B------:R1:W3:Y:S01]  /*0330*/  @P0 LDG.E.64 R4, desc[UR4][R12.64] ;  /* 0x000000040c040981 */ /* 0x0002e2000c1e1b00 */
[C---:B------:R-:W-:Y:S01]  /*0340*/  VIADD R15, R17.reuse, 0x4200 ;  /* 0x00004200110f7836 */ /* 0x040fe20000000000 */
[----:B------:R-:W-:Y:S02]  /*0350*/  CS2R R8, SRZ ;  /* 0x0000000000087805 */ /* 0x000fe4000001ff00 */
[----:B------:R-:W-:Y:S01]  /*0360*/  PLOP3.LUT P1, PT, P5, P1, PT, 0x80, 0x0 ;  /* 0x000000000000781c */ /* 0x000fe20002f23070 */
[----:B------:R-:W-:Y:S02]  /*0370*/  VIADD R17, R17, 0x4400 ;  /* 0x0000440011117836 */ /* 0x000fe40000000000 */
[----:B------:R-:W-:Y:S01]  /*0380*/  IMAD.WIDE R14, R15, 0x4, R2 ;  /* 0x000000040f0e7825 */ /* 0x000fe200078e0202 */
[----:B------:R-:W-:-:S04]  /*0390*/  ISETP.LT.AND P1, PT, R0, 0x90800, P1 ;  /* 0x000908000000780c */ /* 0x000fc80000f21270 */
[----:B------:R-:W4:Y:S01]  /*03a0*/  @P2 LDG.E.64 R8, desc[UR4][R14.64] ;  /* 0x000000040e082981 */ /* 0x000f22000c1e1b00 */
[----:B-1----:R-:W-:Y:S01]  /*03b0*/  CS2R R12, SRZ ;  /* 0x00000000000c7805 */ /* 0x002fe2000001ff00 */
[----:B------:R-:W-:-:S07]  /*03c0*/  IMAD.WIDE R2, R17, 0x4, R2 ;  /* 0x0000000411027825 */ /* 0x000fce00078e0202 */
[----:B------:R-:W5:Y:S01]  /*03d0*/  @P1 LDG.E.64 R12, desc[UR4][R2.64] ;  /* 0x00000004020c1981 */ /* 0x000f62000c1e1b00 */
[----:B--2---:R-:W-:Y:S02]  /*03e0*/  SEL R11, R6, 0xff800000, P4 ;  /* 0xff800000060b7807 */ /* 0x004fe40002000000 */
[----:B---3--:R-:W-:Y:S02]  /*03f0*/  SEL R6, R4, 0xff800000, P0 ;  /* 0xff80000004067807 */ /* 0x008fe40000000000 */
[----:B------:R-:W-:Y:S02]  /*0400*/  SEL R4, R7, 0xff800000, P4 ;  /* 0xff80000007047807 */ /* 0x000fe40002000000 */
[C---:B------:R-:W-:Y:S02]  /*0410*/  FSETP.GT.AND P5, PT, R6.reuse, R11, PT ;  /* 0x0000000b0600720b */ /* 0x040fe40003fa4000 */
[----:B------:R-:W-:Y:S02]  /*0420*/  SEL R5, R5, 0xff800000, P0 ;  /* 0xff80000005057807 */ /* 0x000fe40000000000 */
[----:B------:R-:W-:-:S02]  /*0430*/  FSETP.NAN.AND P0, PT, R6, R6, PT ;  /* 0x000000060600720b */ /* 0x000fc40003f08000 */
[----:B------:R-:W-:Y:S02]  /*0440*/  FSETP.GT.AND P4, PT, R5, R4, PT ;  /* 0x000000040500720b */ /* 0x000fe40003f84000 */
[----:B----4-:R-:W-:Y:S02]  /*0450*/  SEL R10, R9, 0xff800000, P2 ;  /* 0xff800000090a7807 */ /* 0x010fe40001000000 */
[----:B------:R-:W-:Y:S02]  /*0460*/  FSETP.NAN.AND P6, PT, R5, R5, PT ;  /* 0x000000050500720b */ /* 0x000fe40003fc8000 */
[----:B------:R-:W-:Y:S02]  /*0470*/  SEL R7, R8, 0xff800000, P2 ;  /* 0xff80000008077807 */ /* 0x000fe40001000000 */
[----:B------:R-:W-:Y:S02]  /*0480*/  @!P5 SEL R6, R6, R11, P0 ;  /* 0x0000000b0606d207 */ /* 0x000fe40000000000 */
[----:B------:R-:W-:-:S02]  /*0490*/  FSETP.NAN.AND P0, PT, R10, R10, PT ;  /* 0x0000000a0a00720b */ /* 0x000fc40003f08000 */
[----:B-----5:R-:W-:Y:S02]  /*04a0*/  SEL R3, R13, 0xff800000, P1 ;  /* 0xff8000000d037807 */ /* 0x020fe40000800000 */
[----:B------:R-:W-:Y:S02]  /*04b0*/  @!P4 SEL R5, R5, R4, P6 ;  /* 0x000000040505c207 */ /* 0x000fe40003000000 */
[----:B------:R-:W-:Y:S02]  /*04c0*/  FSETP.NAN.AND P6, PT, R3, R3, PT ;  /* 0x000000030300720b */ /* 0x000fe40003fc8000 */
[----:B------:R-:W-:Y:S02]  /*04d0*/  FSETP.GEU.AND P2, PT, R5, R10, PT ;  /* 0x0000000a0500720b */ /* 0x000fe40003f4e000 */
[----:B------:R-:W-:Y:S02]  /*04e0*/  SEL R2, R12, 0xff800000, P1 ;  /* 0xff8000000c027807 */ /* 0x000fe40000800000 */
[----:B------:R-:W-:-:S02]  /*04f0*/  FSETP.NAN.AND P1, PT, R7, R7, PT ;  /* 0x000000070700720b */ /* 0x000fc40003f28000 */
[----:B------:R-:W-:Y:S02]  /*0500*/  @!P0 SEL R10, R10, R5, !P2 ;  /* 0x000000050a0a8207 */ /* 0x000fe40005000000 */
[----:B------:R-:W1:Y:S01]  /*0510*/  LDC.64 R4, c[0x0][0x218] ;  /* 0x00008600ff047b82 */ /* 0x000e620000000a00 */
[----:B------:R-:W-:Y:S02]  /*0520*/  SEL R8, RZ, 0x1, !P4 ;  /* 0x00000001ff087807 */ /* 0x000fe40006000000 */
[----:B------:R-:W-:Y:S02]  /*0530*/  FSETP.GEU.AND P0, PT, R10, R3, PT ;  /* 0x000000030a00720b */ /* 0x000fe40003f0e000 */
[----:B------:R-:W-:Y:S02]  /*0540*/  FSETP.NAN.AND P4, PT, R2, R2, PT ;  /* 0x000000020200720b */ /* 0x000fe40003f88000 */
[----:B------:R-:W-:Y:S02]  /*0550*/  @!P6 SEL R3, R3, R10, !P0 ;  /* 0x0000000a0303e207 */ /* 0x000fe40004000000 */
[----:B------:R-:W-:-:S02]  /*0560*/  FSETP.GEU.AND P6, PT, R6, R7, PT ;  /* 0x000000070600720b */ /* 0x000fc40003fce000 */
[----:B------:R-:W-:Y:S02]  /*0570*/  SEL R8, R8, 0x2, P2 ;  /* 0x0000000208087807 */ /* 0x000fe40001000000 */
[----:B------:R-:W-:Y:S02]  /*0580*/  @!P1 SEL R7, R7, R6, !P6 ;  /* 0x0000000607079207 */ /* 0x000fe40007000000 */
[----:B------:R-:W-:Y:S02]  /*0590*/  SEL R6, RZ, 0x1, !P5 ;  /* 0x00000001ff067807 */ /* 0x000fe40006800000 */
[----:B------:R-:W-:Y:S02]  /*05a0*/  FSETP.GEU.AND P1, PT, R7, R2, PT ;  /* 0x000000020700720b */ /* 0x000fe40003f2e000 */
[----:B------:R-:W-:Y:S02]  /*05b0*/  SEL R9, R6, 0x2, P6 ;  /* 0x0000000206097807 */ /* 0x000fe40003000000 */
[----:B------:R-:W-:-:S02]  /*05c0*/  @!P4 SEL R2, R2, R7, !P1 ;  /* 0x000000070202c207 */ /* 0x000fc40004800000 */
[----:B------:R-:W-:Y:S01]  /*05d0*/  IADD3 R6, P2, R0, UR6, RZ ;  /* 0x0000000600067c10 */ /* 0x000fe2000ff5e0ff */
[----:B-1----:R-:W-:Y:S01]  /*05e0*/  IMAD.WIDE R4, R0, 0x4, R4 ;  /* 0x0000000400047825 */ /* 0x002fe200078e0204 */
[----:B------:R-:W-:Y:S02]  /*05f0*/  SEL R8, R8, 0x3, P0 ;  /* 0x0000000308087807 */ /* 0x000fe40000000000 */
[----:B------:R-:W-:Y:S02]  /*0600*/  SEL R9, R9, 0x3, P1 ;  /* 0x0000000309097807 */ /* 0x000fe40000800000 */
[----:B------:R-:W-:Y:S01]  /*0610*/  LEA.HI.X.SX32 R7, R0, UR7, 0x1, P2 ;  /* 0x0000000700077c11 */ /* 0x000fe200090f0eff */
[----:B------:R1:W-:Y:S02]  /*0620*/  @!P3 STG.E.64 desc[UR4][R4.64], R2 ;  /* 0x000000020400b986 */ /* 0x0003e4000c101b04 */
[----:B------:R-:W-:Y:S01]  /*0630*/  IMAD R9, R8, 0x100, R9 ;  /* 0x0000010008097824 */ /* 0x000fe200078e0209 */
[----:B------:R-:W-:Y:S06]  /*0640*/  @P3 EXIT ;  /* 0x000000000000394d */ /* 0x000fec0003800000 */
[----:B------:R-:W-:Y:S01]  /*0650*/  STG.E.U16 desc[UR4][R6.64], R9 ;  /* 0x0000000906007986 */ /* 0x000fe2000c101504 */
[----:B------:R-:W-:Y:S05]  /*0660*/  EXIT ;  /* 0x000000000000794d */ /* 0x000fea0003800000 */
.L_x_0:
[----:B------:R-:W-:-:S00]  /*0670*/  BRA `(.L_x_0) ;  /* 0xfffffffc00fc7947 */ /* 0x000fc0000383ffff */
[----:B------:R-:W-:-:S00]  /*0680*/  NOP ;  /* 0x0000000000007918 */ /* 0x000fc00000000000 */
[----:B------:R-:W-:-:S00]  /*0690*/  NOP ;  /* 0x0000000000007918 */ /* 0x000fc00000000000 */
[----:B------:R-:W-:-:S00]  /*06a0*/  NOP ;  /* 0x0000000000007918 */ /* 0x000fc00000000000 */
[----:B------:R-:W-:-:S00]  /*06b0*/  NOP ;  /* 0x0000000000007918 */ /* 0x000fc00000000000 */
[----:B------:R-:W-:-:S00]  /*06c0*/  NOP ;  /* 0x0000000000007918 */ /* 0x000fc00000000000 */
[----:B------:R-:W-:-:S00]  /*06d0*/  NOP ;  /* 0x0000000000007918 */ /* 0x000fc00000000000 */
[----:B------:R-:W-:-:S00]  /*06e0*/  NOP ;  /* 0x0000000000007918 */ /* 0x000fc00000000000 */
[----:B------:R-:W-:-:S00]  /*06f0*/  NOP ;  /* 0x0000000000007918 */ /* 0x000fc00000000000 */
.L_x_1:


//--------------------- .nv.constant0.triton_poi_fused_max_pool2d_with_indices_17 --------------------------
	.section	.nv.constant0.triton_poi_fused_max_pool2d_with_indices_17,"a",@progbits
	.sectionflags	@""
	.align	4
.nv.constant0.triton_poi_fused_max_pool2d_with_indices_17:
	.zero		556
